	.headerflags	@"EF_CUDA_TEXMODE_UNIFIED EF_CUDA_64BIT_ADDRESS EF_CUDA_ACCELERATORS EF_CUDA_SM90 EF_CUDA_VIRTUAL_SM(EF_CUDA_SM90)"
	.elftype	@"ET_EXEC"


//--------------------- .nv.info                  --------------------------
	.section	.nv.info,"",@"SHT_CUDA_INFO"
	.align	4


	//----- nvinfo : EIATTR_REGCOUNT
	.align		4
        /*0000*/ 	.byte	0x04, 0x2f
        /*0002*/ 	.short	(.L_1 - .L_0)
	.align		4
.L_0:
        /*0004*/ 	.word	index@(triton_poi_fused_scatter_3)
        /*0008*/ 	.word	0x00000010


	//----- nvinfo : EIATTR_MIN_STACK_SIZE
	.align		4
.L_1:
        /*000c*/ 	.byte	0x04, 0x12
        /*000e*/ 	.short	(.L_3 - .L_2)
	.align		4
.L_2:
        /*0010*/ 	.word	index@(triton_poi_fused_scatter_3)
        /*0014*/ 	.word	0x00000000


	//----- nvinfo : EIATTR_FRAME_SIZE
	.align		4
.L_3:
        /*0018*/ 	.byte	0x04, 0x11
        /*001a*/ 	.short	(.L_5 - .L_4)
	.align		4
.L_4:
        /*001c*/ 	.word	index@(triton_poi_fused_scatter_3)
        /*0020*/ 	.word	0x00000000


	//----- nvinfo : EIATTR_MIN_STACK_SIZE
	.align		4
.L_5:
        /*0024*/ 	.byte	0x04, 0x12
        /*0026*/ 	.short	(.L_7 - .L_6)
	.align		4
.L_6:
        /*0028*/ 	.word	index@(triton_poi_fused_scatter_3)
        /*002c*/ 	.word	0x00000000
.L_7:


//--------------------- .nv.info.triton_poi_fused_scatter_3 --------------------------
	.section	.nv.info.triton_poi_fused_scatter_3,"",@"SHT_CUDA_INFO"
	.sectionflags	@""
	.align	4


	//----- nvinfo : EIATTR_CUDA_API_VERSION
	.align		4
        /*0000*/ 	.byte	0x04, 0x37
        /*0002*/ 	.short	(.L_9 - .L_8)
.L_8:
        /*0004*/ 	.word	0x0000007c


	//----- nvinfo : EIATTR_KPARAM_INFO
	.align		4
.L_9:
        /*0008*/ 	.byte	0x04, 0x17
        /*000a*/ 	.short	(.L_11 - .L_10)
.L_10:
        /*000c*/ 	.word	0x00000000
        /*0010*/ 	.short	0x0002
        /*0012*/ 	.short	0x0010
        /*0014*/ 	.byte	0x00, 0xf0, 0x11, 0x00


	//----- nvinfo : EIATTR_KPARAM_INFO
	.align		4
.L_11:
        /*0018*/ 	.byte	0x04, 0x17
        /*001a*/ 	.short	(.L_13 - .L_12)
.L_12:
        /*001c*/ 	.word	0x00000000
        /*0020*/ 	.short	0x0001
        /*0022*/ 	.short	0x0008
        /*0024*/ 	.byte	0x00, 0xf4, 0x21, 0x00


	//----- nvinfo : EIATTR_KPARAM_INFO
	.align		4
.L_13:
        /*0028*/ 	.byte	0x04, 0x17
        /*002a*/ 	.short	(.L_15 - .L_14)
.L_14:
        /*002c*/ 	.word	0x00000000
        /*0030*/ 	.short	0x0000
        /*0032*/ 	.short	0x0000
        /*0034*/ 	.byte	0x00, 0xf4, 0x21, 0x00


	//----- nvinfo : EIATTR_SPARSE_MMA_MASK
	.align		4
.L_15:
        /*0038*/ 	.byte	0x03, 0x50
        /*003a*/ 	.short	0x0000


	//----- nvinfo : EIATTR_MAXREG_COUNT
	.align		4
        /*003c*/ 	.byte	0x03, 0x1b
        /*003e*/ 	.short	0x00ff


	//----- nvinfo : EIATTR_EXIT_INSTR_OFFSETS
	.align		4
        /*0040*/ 	.byte	0x04, 0x1c
        /*0042*/ 	.short	(.L_17 - .L_16)


	//   ....[0]....
.L_16:
        /*0044*/ 	.word	0x00000160


	//   ....[1]....
        /*0048*/ 	.word	0x00000180


	//----- nvinfo : EIATTR_REQNTID
	.align		4
.L_17:
        /*004c*/ 	.byte	0x04, 0x10
        /*004e*/ 	.short	(.L_19 - .L_18)
.L_18:
        /*0050*/ 	.word	0x00000080
        /*0054*/ 	.word	0x00000001
        /*0058*/ 	.word	0x00000001


	//----- nvinfo : EIATTR_CBANK_PARAM_SIZE
	.align		4
.L_19:
        /*005c*/ 	.byte	0x03, 0x19
        /*005e*/ 	.short	0x0014


	//----- nvinfo : EIATTR_PARAM_CBANK
	.align		4
        /*0060*/ 	.byte	0x04, 0x0a
        /*0062*/ 	.short	(.L_21 - .L_20)
	.align		4
.L_20:
        /*0064*/ 	.word	index@(.nv.constant0.triton_poi_fused_scatter_3)
        /*0068*/ 	.short	0x0210
        /*006a*/ 	.short	0x0014


	//----- nvinfo : EIATTR_SW_WAR
	.align		4
.L_21:
        /*006c*/ 	.byte	0x04, 0x36
        /*006e*/ 	.short	(.L_23 - .L_22)
.L_22:
        /*0070*/ 	.word	0x00000008
.L_23:


//--------------------- .nv.callgraph             --------------------------
	.section	.nv.callgraph,"",@"SHT_CUDA_CALLGRAPH"
	.align	4
	.sectionentsize	8
	.align		4
        /*0000*/ 	.word	0x00000000
	.align		4
        /*0004*/ 	.word	0xffffffff
	.align		4
        /*0008*/ 	.word	0x00000000
	.align		4
        /*000c*/ 	.word	0xfffffffe
	.align		4
        /*0010*/ 	.word	0x00000000
	.align		4
        /*0014*/ 	.word	0xfffffffd
	.align		4
        /*0018*/ 	.word	0x00000000
	.align		4
        /*001c*/ 	.word	0xfffffffc


//--------------------- .text.triton_poi_fused_scatter_3 --------------------------
	.section	.text.triton_poi_fused_scatter_3,"ax",@progbits
	.align	128
        .global         triton_poi_fused_scatter_3
        .type           triton_poi_fused_scatter_3,@function
        .size           triton_poi_fused_scatter_3,(.L_x_1 - triton_poi_fused_scatter_3)
        .other          triton_poi_fused_scatter_3,@"STO_CUDA_ENTRY STV_DEFAULT"
triton_poi_fused_scatter_3:
.text.triton_poi_fused_scatter_3:
[----:B------:R-:W0:Y:S02]  /*0000*/  LDC R1, c[0x0][0x28] ;  /* 0x00000a00ff017b82 */ /* 0x000e240000000800 */
[----:B------:R-:W1:Y:S01]  /*0010*/  S2R R0, SR_TID.X ;  /* 0x0000000000007919 */ /* 0x000e620000002100 */
[----:B------:R-:W2:Y:S01]  /*0020*/  LDC.64 R2, c[0x0][0x210] ;  /* 0x00008400ff027b82 */ /* 0x000ea20000000a00 */
[----:B------:R-:W-:Y:S01]  /*0030*/  CS2R R4, SRZ ;  /* 0x0000000000047805 */ /* 0x000fe2000001ff00 */
[----:B------:R-:W-:Y:S01]  /*0040*/  ULDC.64 UR4, c[0x0][0x208] ;  /* 0x0000820000047ab9 */ /* 0x000fe20000000a00 */
[----:B------:R-:W3:Y:S01]  /*0050*/  S2R R9, SR_CTAID.X ;  /* 0x0000000000097919 */ /* 0x000ee20000002500 */
[----:B-1----:R-:W-:-:S05]  /*0060*/  LOP3.LUT R0, R0, 0x7f, RZ, 0xc0, !PT ;  /* 0x0000007f00007812 */ /* 0x002fca00078ec0ff */
[----:B---3--:R-:W-:-:S05]  /*0070*/  IMAD R9, R9, 0x80, R0 ;  /* 0x0000008009097824 */ /* 0x008fca00078e0200 */
[----:B------:R-:W-:Y:S02]  /*0080*/  SHF.R.S32.HI R0, RZ, 0x1f, R9 ;  /* 0x0000001fff007819 */ /* 0x000fe40000011409 */
[----:B------:R-:W-:Y:S02]  /*0090*/  ISETP.GE.AND P1, PT, R9, 0x100, PT ;  /* 0x000001000900780c */ /* 0x000fe40003f26270 */
[----:B------:R-:W-:-:S04]  /*00a0*/  LEA.HI R0, R0, R9, RZ, 0x2 ;  /* 0x0000000900007211 */ /* 0x000fc800078f10ff */
[----:B------:R-:W-:-:S05]  /*00b0*/  SHF.R.S32.HI R7, RZ, 0x2, R0 ;  /* 0x00000002ff077819 */ /* 0x000fca0000011400 */
[----:B--2---:R-:W-:Y:S02]  /*00c0*/  IMAD.WIDE R2, R7, 0x8, R2 ;  /* 0x0000000807027825 */ /* 0x004fe400078e0202 */
[----:B------:R-:W1:Y:S03]  /*00d0*/  LDC.64 R6, c[0x0][0x218] ;  /* 0x00008600ff067b82 */ /* 0x000e660000000a00 */
[----:B------:R-:W2:Y:S01]  /*00e0*/  @!P1 LDG.E.EL.64 R4, desc[UR4][R2.64] ;  /* 0x0000000402049981 */ /* 0x000ea2000c2e1b00 */
[----:B------:R-:W-:-:S05]  /*00f0*/  LOP3.LUT R0, R0, 0xfffffffc, RZ, 0xc0, !PT ;  /* 0xfffffffc00007812 */ /* 0x000fca00078ec0ff */
[----:B------:R-:W-:-:S05]  /*0100*/  IMAD.IADD R11, R9, 0x1, -R0 ;  /* 0x00000001090b7824 */ /* 0x000fca00078e0a00 */
[----:B------:R-:W-:Y:S02]  /*0110*/  SHF.R.S32.HI R13, RZ, 0x1f, R11 ;  /* 0x0000001fff0d7819 */ /* 0x000fe4000001140b */
[----:B--2---:R-:W-:-:S04]  /*0120*/  ISETP.NE.U32.AND P0, PT, R4, R11, PT ;  /* 0x0000000b0400720c */ /* 0x004fc80003f05070 */
[----:B------:R-:W-:Y:S01]  /*0130*/  ISETP.NE.AND.EX P0, PT, R5, R13, PT, P0 ;  /* 0x0000000d0500720c */ /* 0x000fe20003f05300 */
[----:B-1----:R-:W-:-:S03]  /*0140*/  IMAD.WIDE R4, R9, 0x4, R6 ;  /* 0x0000000409047825 */ /* 0x002fc600078e0206 */
[----:B------:R-:W-:Y:S01]  /*0150*/  SEL R7, RZ, 0x3f800000, P0 ;  /* 0x3f800000ff077807 */ /* 0x000fe20000000000 */
[----:B------:R-:W-:Y:S08]  /*0160*/  @P1 EXIT ;  /* 0x000000000000194d */ /* 0x000ff00003800000 */
[----:B------:R-:W-:Y:S01]  /*0170*/  STG.E desc[UR4][R4.64], R7 ;  /* 0x0000000704007986 */ /* 0x000fe2000c101904 */
[----:B------:R-:W-:Y:S05]  /*0180*/  EXIT ;  /* 0x000000000000794d */ /* 0x000fea0003800000 */
.L_x_0:
[----:B------:R-:W-:-:S00]  /*0190*/  BRA `(.L_x_0) ;  /* 0xfffffffc00fc7947 */ /* 0x000fc0000383ffff */
[----:B------:R-:W-:-:S00]  /*01a0*/  NOP ;  /* 0x0000000000007918 */ /* 0x000fc00000000000 */
        /* <DEDUP_REMOVED lines=13> */
.L_x_1:


//--------------------- .nv.constant0.triton_poi_fused_scatter_3 --------------------------
	.section	.nv.constant0.triton_poi_fused_scatter_3,"a",@progbits
	.sectionflags	@""
	.align	4
.nv.constant0.triton_poi_fused_scatter_3:
	.zero		548
